	.headerflags	@"EF_CUDA_TEXMODE_UNIFIED EF_CUDA_64BIT_ADDRESS EF_CUDA_SM89 EF_CUDA_VIRTUAL_SM(EF_CUDA_SM89)"
	.elftype	@"ET_EXEC"


//--------------------- .nv.info                  --------------------------
	.section	.nv.info,"",@"SHT_CUDA_INFO"
	.align	4


	//----- nvinfo : EIATTR_REGCOUNT
	.align		4
        /*0000*/ 	.byte	0x04, 0x2f
        /*0002*/ 	.short	(.L_7 - .L_6)
	.align		4
.L_6:
        /*0004*/ 	.word	index@(triton_poi_fused__to_copy_cat_0)
        /*0008*/ 	.word	0x00000040


	//----- nvinfo : EIATTR_MIN_STACK_SIZE
	.align		4
.L_7:
        /*000c*/ 	.byte	0x04, 0x12
        /*000e*/ 	.short	(.L_9 - .L_8)
	.align		4
.L_8:
        /*0010*/ 	.word	index@(triton_poi_fused__to_copy_cat_0)
        /*0014*/ 	.word	0x00000000


	//----- nvinfo : EIATTR_FRAME_SIZE
	.align		4
.L_9:
        /*0018*/ 	.byte	0x04, 0x11
        /*001a*/ 	.short	(.L_11 - .L_10)
	.align		4
.L_10:
        /*001c*/ 	.word	index@(triton_poi_fused__to_copy_cat_0)
        /*0020*/ 	.word	0x00000000


	//----- nvinfo : EIATTR_MIN_STACK_SIZE
	.align		4
.L_11:
        /*0024*/ 	.byte	0x04, 0x12
        /*0026*/ 	.short	(.L_13 - .L_12)
	.align		4
.L_12:
        /*0028*/ 	.word	index@(triton_poi_fused__to_copy_cat_0)
        /*002c*/ 	.word	0x00000000
.L_13:


//--------------------- .nv.info.triton_poi_fused__to_copy_cat_0 --------------------------
	.section	.nv.info.triton_poi_fused__to_copy_cat_0,"",@"SHT_CUDA_INFO"
	.sectionflags	@""
	.align	4


	//----- nvinfo : EIATTR_CUDA_API_VERSION
	.align		4
        /*0000*/ 	.byte	0x04, 0x37
        /*0002*/ 	.short	(.L_15 - .L_14)
.L_14:
        /*0004*/ 	.word	0x0000007c


	//----- nvinfo : EIATTR_PARAM_CBANK
	.align		4
.L_15:
        /*0008*/ 	.byte	0x04, 0x0a
        /*000a*/ 	.short	(.L_17 - .L_16)
	.align		4
.L_16:
        /*000c*/ 	.word	index@(.nv.constant0.triton_poi_fused__to_copy_cat_0)
        /*0010*/ 	.short	0x0160
        /*0012*/ 	.short	0x0024


	//----- nvinfo : EIATTR_CBANK_PARAM_SIZE
	.align		4
.L_17:
        /*0014*/ 	.byte	0x03, 0x19
        /*0016*/ 	.short	0x0024


	//----- nvinfo : EIATTR_KPARAM_INFO
	.align		4
        /*0018*/ 	.byte	0x04, 0x17
        /*001a*/ 	.short	(.L_19 - .L_18)
.L_18:
        /*001c*/ 	.word	0x00000000
        /*0020*/ 	.short	0x0004
        /*0022*/ 	.short	0x0020
        /*0024*/ 	.byte	0x00, 0xf0, 0x11, 0x00


	//----- nvinfo : EIATTR_KPARAM_INFO
	.align		4
.L_19:
        /*0028*/ 	.byte	0x04, 0x17
        /*002a*/ 	.short	(.L_21 - .L_20)
.L_20:
        /*002c*/ 	.word	0x00000000
        /*0030*/ 	.short	0x0003
        /*0032*/ 	.short	0x0018
        /*0034*/ 	.byte	0x00, 0xf4, 0x21, 0x00


	//----- nvinfo : EIATTR_KPARAM_INFO
	.align		4
.L_21:
        /*0038*/ 	.byte	0x04, 0x17
        /*003a*/ 	.short	(.L_23 - .L_22)
.L_22:
        /*003c*/ 	.word	0x00000000
        /*0040*/ 	.short	0x0002
        /*0042*/ 	.short	0x0010
        /*0044*/ 	.byte	0x00, 0xf4, 0x21, 0x00


	//----- nvinfo : EIATTR_KPARAM_INFO
	.align		4
.L_23:
        /*0048*/ 	.byte	0x04, 0x17
        /*004a*/ 	.short	(.L_25 - .L_24)
.L_24:
        /*004c*/ 	.word	0x00000000
        /*0050*/ 	.short	0x0001
        /*0052*/ 	.short	0x0008
        /*0054*/ 	.byte	0x00, 0xf4, 0x21, 0x00


	//----- nvinfo : EIATTR_KPARAM_INFO
	.align		4
.L_25:
        /*0058*/ 	.byte	0x04, 0x17
        /*005a*/ 	.short	(.L_27 - .L_26)
.L_26:
        /*005c*/ 	.word	0x00000000
        /*0060*/ 	.short	0x0000
        /*0062*/ 	.short	0x0000
        /*0064*/ 	.byte	0x00, 0xf4, 0x21, 0x00


	//----- nvinfo : EIATTR_MAXREG_COUNT
	.align		4
.L_27:
        /*0068*/ 	.byte	0x03, 0x1b
        /*006a*/ 	.short	0x00ff


	//----- nvinfo : EIATTR_EXTERNS
	.align		4
        /*006c*/ 	.byte	0x04, 0x0f
        /*006e*/ 	.short	(.L_29 - .L_28)


	//   ....[0]....
	.align		4
.L_28:
        /*0070*/ 	.word	index@(__assertfail)


	//----- nvinfo : EIATTR_SYSCALL_OFFSETS
	.align		4
.L_29:
        /*0074*/ 	.byte	0x04, 0x46
        /*0076*/ 	.short	(.L_31 - .L_30)


	//   ....[0]....
.L_30:
        /*0078*/ 	.word	0x000003d0


	//   ....[1]....
        /*007c*/ 	.word	0x000009d0


	//----- nvinfo : EIATTR_EXIT_INSTR_OFFSETS
	.align		4
.L_31:
        /*0080*/ 	.byte	0x04, 0x1c
        /*0082*/ 	.short	(.L_33 - .L_32)


	//   ....[0]....
.L_32:
        /*0084*/ 	.word	0x000011f0


	//----- nvinfo : EIATTR_REQNTID
	.align		4
.L_33:
        /*0088*/ 	.byte	0x04, 0x10
        /*008a*/ 	.short	(.L_35 - .L_34)
.L_34:
        /*008c*/ 	.word	0x00000080
        /*0090*/ 	.word	0x00000001
        /*0094*/ 	.word	0x00000001


	//----- nvinfo : EIATTR_CRS_STACK_SIZE
	.align		4
.L_35:
        /*0098*/ 	.byte	0x04, 0x1e
        /*009a*/ 	.short	(.L_37 - .L_36)
.L_36:
        /*009c*/ 	.word	0x00000000
.L_37:


//--------------------- .nv.callgraph             --------------------------
	.section	.nv.callgraph,"",@"SHT_CUDA_CALLGRAPH"
	.align	4
	.sectionentsize	8
	.align		4
        /*0000*/ 	.word	0x00000000
	.align		4
        /*0004*/ 	.word	0xffffffff
	.align		4
        /*0008*/ 	.word	index@(triton_poi_fused__to_copy_cat_0)
	.align		4
        /*000c*/ 	.word	index@(__assertfail)
	.align		4
        /*0010*/ 	.word	0x00000000
	.align		4
        /*0014*/ 	.word	0xfffffffe
	.align		4
        /*0018*/ 	.word	0x00000000
	.align		4
        /*001c*/ 	.word	0xfffffffd
	.align		4
        /*0020*/ 	.word	0x00000000
	.align		4
        /*0024*/ 	.word	0xfffffffc


//--------------------- .nv.rel.action            --------------------------
	.section	.nv.rel.action,"",@"SHT_CUDA_RELOCINFO"
	.align	8
	.sectionentsize	8
        /*0000*/ 	.byte	0x73, 0x00, 0x00, 0x00, 0x00, 0x00, 0x00, 0x00, 0x00, 0x00, 0x00, 0x11, 0x25, 0x00, 0x05, 0x36


//--------------------- .nv.constant4             --------------------------
	.section	.nv.constant4,"a",@progbits
	.align	8
	.align		8
.nv.constant4:
        /*0000*/ 	.dword	__assertfail
	.align		8
        /*0008*/ 	.dword	assertFunc_1
	.align		8
        /*0010*/ 	.dword	assertFile_1
	.align		8
        /*0018*/ 	.dword	assertMessage_1
	.align		8
        /*0020*/ 	.dword	assertFunc_0
	.align		8
        /*0028*/ 	.dword	assertFile_0
	.align		8
        /*0030*/ 	.dword	assertMessage_0


//--------------------- .nv.constant0.triton_poi_fused__to_copy_cat_0 --------------------------
	.section	.nv.constant0.triton_poi_fused__to_copy_cat_0,"a",@progbits
	.sectionflags	@""
	.align	4
.nv.constant0.triton_poi_fused__to_copy_cat_0:
	.zero		388


//--------------------- .text.triton_poi_fused__to_copy_cat_0 --------------------------
	.section	.text.triton_poi_fused__to_copy_cat_0,"ax",@progbits
	.sectionflags	@"SHF_BARRIERS=1"
	.sectioninfo	@"SHI_REGISTERS=64"
	.align	128
        .global         triton_poi_fused__to_copy_cat_0
        .type           triton_poi_fused__to_copy_cat_0,@function
        .size           triton_poi_fused__to_copy_cat_0,(.L_x_3 - triton_poi_fused__to_copy_cat_0)
        .other          triton_poi_fused__to_copy_cat_0,@"STO_CUDA_ENTRY STV_DEFAULT"
triton_poi_fused__to_copy_cat_0:
.text.triton_poi_fused__to_copy_cat_0:
[----:B------:R-:W-:Y:S02]  /*0000*/  IMAD.MOV.U32 R1, RZ, RZ, c[0x0][0x28] ;  /* 0x00000a00ff017624 */ /* 0x000fe400078e00ff */
[----:B------:R-:W0:Y:S01]  /*0010*/  S2R R0, SR_TID.X ;  /* 0x0000000000007919 */ /* 0x000e220000002100 */
[----:B------:R-:W-:Y:S01]  /*0020*/  IMAD.MOV.U32 R18, RZ, RZ, RZ ;  /* 0x000000ffff127224 */ /* 0x000fe200078e00ff */
[----:B------:R-:W-:Y:S01]  /*0030*/  CS2R R4, SRZ ;  /* 0x0000000000047805 */ /* 0x000fe2000001ff00 */
[----:B------:R-:W-:Y:S01]  /*0040*/  IMAD.MOV.U32 R34, RZ, RZ, 0x8 ;  /* 0x00000008ff227424 */ /* 0x000fe200078e00ff */
[----:B------:R-:W1:Y:S01]  /*0050*/  S2R R19, SR_CTAID.X ;  /* 0x0000000000137919 */ /* 0x000e620000002500 */
[----:B------:R-:W-:Y:S01]  /*0060*/  ULDC.64 UR4, c[0x0][0x118] ;  /* 0x0000460000047ab9 */ /* 0x000fe20000000a00 */
[----:B0-----:R-:W-:-:S05]  /*0070*/  IMAD.SHL.U32 R0, R0, 0x8, RZ ;  /* 0x0000000800007824 */ /* 0x001fca00078e00ff */
[----:B------:R-:W-:-:S05]  /*0080*/  LOP3.LUT R0, R0, 0x3f8, RZ, 0xc0, !PT ;  /* 0x000003f800007812 */ /* 0x000fca00078ec0ff */
[----:B-1----:R-:W-:-:S05]  /*0090*/  IMAD R19, R19, 0x400, R0 ;  /* 0x0000040013137824 */ /* 0x002fca00078e0200 */
[----:B------:R-:W-:-:S04]  /*00a0*/  SHF.R.S32.HI R27, RZ, 0x1f, R19 ;  /* 0x0000001fff1b7819 */ /* 0x000fc80000011413 */
[----:B------:R-:W-:-:S04]  /*00b0*/  LEA.HI R0, R27, R19, RZ, 0x7 ;  /* 0x000000131b007211 */ /* 0x000fc800078f38ff */
[----:B------:R-:W-:Y:S01]  /*00c0*/  LOP3.LUT R25, R0, 0xffffff80, RZ, 0xc0, !PT ;  /* 0xffffff8000197812 */ /* 0x000fe200078ec0ff */
[----:B------:R-:W-:-:S04]  /*00d0*/  IMAD.HI R0, R19, -0x6db6db6d, R18 ;  /* 0x9249249313007827 */ /* 0x000fc800078e0212 */
[----:B------:R-:W-:Y:S01]  /*00e0*/  IMAD.IADD R28, R19, 0x1, -R25 ;  /* 0x00000001131c7824 */ /* 0x000fe200078e0a19 */
[----:B------:R-:W-:-:S04]  /*00f0*/  SHF.R.U32.HI R3, RZ, 0x1f, R0 ;  /* 0x0000001fff037819 */ /* 0x000fc80000011600 */
[----:B------:R-:W-:Y:S02]  /*0100*/  ISETP.GE.AND P1, PT, R28, 0x40, PT ;  /* 0x000000401c00780c */ /* 0x000fe40003f26270 */
[----:B------:R-:W-:-:S05]  /*0110*/  LEA.HI.SX32 R3, R0, R3, 0x15 ;  /* 0x0000000300037211 */ /* 0x000fca00078faaff */
[----:B------:R-:W-:-:S06]  /*0120*/  IMAD.WIDE R34, R3, R34, c[0x0][0x168] ;  /* 0x00005a0003227625 */ /* 0x000fcc00078e0222 */
[----:B------:R-:W2:Y:S01]  /*0130*/  @!P1 LDG.E.EL.64 R4, [R34.64] ;  /* 0x0000000422049981 */ /* 0x000ea2000c2e1b00 */
[----:B------:R-:W-:Y:S01]  /*0140*/  IMAD.MOV.U32 R41, RZ, RZ, 0x2 ;  /* 0x00000002ff297424 */ /* 0x000fe200078e00ff */
[----:B------:R-:W-:Y:S01]  /*0150*/  CS2R R8, SRZ ;  /* 0x0000000000087805 */ /* 0x000fe2000001ff00 */
[----:B------:R-:W-:Y:S02]  /*0160*/  CS2R R10, SRZ ;  /* 0x00000000000a7805 */ /* 0x000fe4000001ff00 */
[----:B------:R-:W-:-:S05]  /*0170*/  IMAD.WIDE R2, R19, R41, c[0x0][0x160] ;  /* 0x0000580013027625 */ /* 0x000fca00078e0229 */
[----:B------:R-:W3:Y:S01]  /*0180*/  @!P1 LDG.E.EL.128 R8, [R2.64] ;  /* 0x0000000402089981 */ /* 0x000ee2000c2e1d00 */
[----:B------:R-:W-:Y:S02]  /*0190*/  ISETP.GT.AND P2, PT, R28, 0x3f, PT ;  /* 0x0000003f1c00780c */ /* 0x000fe40003f44270 */
[----:B--2---:R-:W-:Y:S02]  /*01a0*/  SEL R6, R5, RZ, !P1 ;  /* 0x000000ff05067207 */ /* 0x004fe40004800000 */
[----:B------:R-:W-:Y:S02]  /*01b0*/  SEL R5, R4, RZ, !P1 ;  /* 0x000000ff04057207 */ /* 0x000fe40004800000 */
[----:B------:R-:W-:-:S04]  /*01c0*/  SHF.R.U32.HI R0, RZ, 0x10, R6 ;  /* 0x00000010ff007819 */ /* 0x000fc80000011606 */
[----:B------:R-:W-:Y:S02]  /*01d0*/  LOP3.LUT R0, R0, 0x8000, RZ, 0xc0, !PT ;  /* 0x0000800000007812 */ /* 0x000fe400078ec0ff */
[----:B---3--:R-:W-:Y:S02]  /*01e0*/  SEL R14, R8, RZ, !P1 ;  /* 0x000000ff080e7207 */ /* 0x008fe40004800000 */
[----:B------:R-:W-:Y:S02]  /*01f0*/  IADD3 R24, P0, R0, R5, RZ ;  /* 0x0000000500187210 */ /* 0x000fe40007f1e0ff */
[----:B------:R-:W-:Y:S02]  /*0200*/  SEL R9, R9, RZ, !P1 ;  /* 0x000000ff09097207 */ /* 0x000fe40004800000 */
[----:B------:R-:W-:Y:S01]  /*0210*/  SEL R3, R10, RZ, !P1 ;  /* 0x000000ff0a037207 */ /* 0x000fe20004800000 */
[----:B------:R-:W-:Y:S01]  /*0220*/  IMAD.X R29, RZ, RZ, R6, P0 ;  /* 0x000000ffff1d7224 */ /* 0x000fe200000e0606 */
[----:B------:R-:W-:-:S02]  /*0230*/  ISETP.LT.U32.AND P0, PT, R24, 0x8000, PT ;  /* 0x000080001800780c */ /* 0x000fc40003f01070 */
[----:B------:R-:W-:Y:S02]  /*0240*/  SEL R2, R11, RZ, !P1 ;  /* 0x000000ff0b027207 */ /* 0x000fe40004800000 */
[----:B------:R-:W-:Y:S02]  /*0250*/  ISETP.LT.U32.OR.EX P0, PT, R29, RZ, P2, P0 ;  /* 0x000000ff1d00720c */ /* 0x000fe40001701500 */
[----:B------:R-:W-:Y:S02]  /*0260*/  PRMT R61, R14, 0x7632, R61 ;  /* 0x000076320e3d7816 */ /* 0x000fe4000000003d */
[----:B------:R-:W-:Y:S02]  /*0270*/  PRMT R60, R9, 0x7632, R60 ;  /* 0x00007632093c7816 */ /* 0x000fe4000000003c */
[----:B------:R-:W-:Y:S02]  /*0280*/  PRMT R59, R3, 0x7632, R59 ;  /* 0x00007632033b7816 */ /* 0x000fe4000000003b */
[----:B------:R-:W-:-:S05]  /*0290*/  PRMT R58, R2, 0x7632, R58 ;  /* 0x00007632023a7816 */ /* 0x000fca000000003a */
[----:B------:R-:W-:Y:S05]  /*02a0*/  @P0 BRA `(.L_x_0) ;  /* 0x0000013000000947 */ /* 0x000fea0003800000 */
[----:B------:R-:W-:Y:S01]  /*02b0*/  MOV R16, 0x0 ;  /* 0x0000000000107802 */ /* 0x000fe20000000f00 */
[----:B------:R-:W-:Y:S02]  /*02c0*/  IMAD.MOV.U32 R4, RZ, RZ, c[0x4][0x30] ;  /* 0x01000c00ff047624 */ /* 0x000fe400078e00ff */
[----:B------:R-:W-:Y:S02]  /*02d0*/  IMAD.MOV.U32 R5, RZ, RZ, c[0x4][0x34] ;  /* 0x01000d00ff057624 */ /* 0x000fe400078e00ff */
[----:B------:R-:W-:Y:S01]  /*02e0*/  IMAD.MOV.U32 R6, RZ, RZ, c[0x4][0x28] ;  /* 0x01000a00ff067624 */ /* 0x000fe200078e00ff */
[----:B------:R-:W0:Y:S01]  /*02f0*/  LDC.64 R16, c[0x4][R16] ;  /* 0x0100000010107b82 */ /* 0x000e220000000a00 */
[----:B------:R-:W-:Y:S02]  /*0300*/  IMAD.MOV.U32 R7, RZ, RZ, c[0x4][0x2c] ;  /* 0x01000b00ff077624 */ /* 0x000fe400078e00ff */
[----:B------:R-:W-:Y:S02]  /*0310*/  IMAD.MOV.U32 R8, RZ, RZ, 0x28 ;  /* 0x00000028ff087424 */ /* 0x000fe400078e00ff */
[----:B------:R-:W-:-:S02]  /*0320*/  IMAD.MOV.U32 R10, RZ, RZ, c[0x4][0x20] ;  /* 0x01000800ff0a7624 */ /* 0x000fc400078e00ff */
[----:B------:R-:W-:Y:S02]  /*0330*/  IMAD.MOV.U32 R11, RZ, RZ, c[0x4][0x24] ;  /* 0x01000900ff0b7624 */ /* 0x000fe400078e00ff */
[----:B------:R-:W-:Y:S02]  /*0340*/  IMAD.MOV.U32 R12, RZ, RZ, 0x1 ;  /* 0x00000001ff0c7424 */ /* 0x000fe400078e00ff */
[----:B------:R-:W-:Y:S02]  /*0350*/  IMAD.MOV.U32 R13, RZ, RZ, RZ ;  /* 0x000000ffff0d7224 */ /* 0x000fe400078e00ff */
[----:B------:R-:W-:-:S05]  /*0360*/  LEPC R20 ;  /* 0x000000000014734e */ /* 0x000fca0000000000 */
[----:B------:R-:W-:Y:S02]  /*0370*/  MOV R15, 0x3e0 ;  /* 0x000003e0000f7802 */ /* 0x000fe40000000f00 */
[----:B------:R-:W-:Y:S02]  /*0380*/  MOV R0, 0x360 ;  /* 0x0000036000007802 */ /* 0x000fe40000000f00 */
[----:B------:R-:W-:Y:S02]  /*0390*/  MOV R23, 0x0 ;  /* 0x0000000000177802 */ /* 0x000fe40000000f00 */
[----:B------:R-:W-:-:S02]  /*03a0*/  MOV R22, 0x0 ;  /* 0x0000000000167802 */ /* 0x000fc40000000f00 */
[----:B------:R-:W-:-:S04]  /*03b0*/  IADD3 R20, P0, P3, -R0, R15, R20 ;  /* 0x0000000f00147210 */ /* 0x000fc80007b1e114 */
[----:B------:R-:W-:-:S04]  /*03c0*/  IADD3.X R21, ~R22, R23, R21, P0, P3 ;  /* 0x0000001716157210 */ /* 0x000fc800007e6515 */
[----:B0-----:R-:W-:Y:S05]  /*03d0*/  CALL.ABS.NOINC R16 ;  /* 0x0000000010007343 */ /* 0x001fea0003c00000 */
.L_x_0:
[----:B------:R-:W-:Y:S01]  /*03e0*/  WARPSYNC 0xffffffff ;  /* 0xffffffff00007948 */ /* 0x000fe20003800000 */
[----:B------:R-:W-:Y:S01]  /*03f0*/  BAR.SYNC.DEFER_BLOCKING 0x0 ;  /* 0x0000000000007b1d */ /* 0x000fe20000010000 */
[----:B------:R-:W-:Y:S01]  /*0400*/  LOP3.LUT R39, R25, 0x40, RZ, 0xfc, !PT ;  /* 0x0000004019277812 */ /* 0x000fe200078efcff */
[----:B------:R-:W-:Y:S01]  /*0410*/  CS2R R4, SRZ ;  /* 0x0000000000047805 */ /* 0x000fe2000001ff00 */
[----:B------:R-:W-:Y:S01]  /*0420*/  LEA R12, P0, R24, c[0x0][0x170], 0x9 ;  /* 0x00005c00180c7a11 */ /* 0x000fe200078048ff */
[----:B------:R-:W-:Y:S01]  /*0430*/  CS2R R6, SRZ ;  /* 0x0000000000067805 */ /* 0x000fe2000001ff00 */
[----:B------:R-:W-:Y:S01]  /*0440*/  IADD3 R0, R19, 0x4, RZ ;  /* 0x0000000413007810 */ /* 0x000fe20007ffe0ff */
[----:B------:R-:W-:Y:S01]  /*0450*/  IMAD.IADD R16, R28, 0x1, R39 ;  /* 0x000000011c107824 */ /* 0x000fe200078e0227 */
[----:B------:R-:W-:Y:S01]  /*0460*/  LEA.HI.X R13, R24, c[0x0][0x174], R29, 0x9, P0 ;  /* 0x00005d00180d7a11 */ /* 0x000fe200000f4c1d */
[----:B------:R-:W-:Y:S01]  /*0470*/  CS2R R10, SRZ ;  /* 0x00000000000a7805 */ /* 0x000fe2000001ff00 */
[----:B------:R-:W-:Y:S01]  /*0480*/  CS2R R20, SRZ ;  /* 0x0000000000147805 */ /* 0x000fe2000001ff00 */
[----:B------:R-:W-:Y:S01]  /*0490*/  IMAD.WIDE R16, R16, R41, c[0x0][0x160] ;  /* 0x0000580010107625 */ /* 0x000fe200078e0229 */
[----:B------:R-:W-:Y:S01]  /*04a0*/  CS2R R22, SRZ ;  /* 0x0000000000167805 */ /* 0x000fe2000001ff00 */
[----:B------:R-:W-:Y:S01]  /*04b0*/  LEA.HI R8, R27, R0, RZ, 0x7 ;  /* 0x000000001b087211 */ /* 0x000fe200078f38ff */
[----:B------:R-:W-:Y:S01]  /*04c0*/  CS2R R24, SRZ ;  /* 0x0000000000187805 */ /* 0x000fe2000001ff00 */
[----:B------:R-:W-:Y:S01]  /*04d0*/  IMAD.WIDE R36, R28, 0x4, R12 ;  /* 0x000000041c247825 */ /* 0x000fe200078e020c */
[----:B------:R-:W-:Y:S01]  /*04e0*/  CS2R R26, SRZ ;  /* 0x00000000001a7805 */ /* 0x000fe2000001ff00 */
[----:B------:R-:W-:Y:S01]  /*04f0*/  LOP3.LUT R15, R8, 0xffffff80, RZ, 0xc0, !PT ;  /* 0xffffff80080f7812 */ /* 0x000fe200078ec0ff */
[----:B------:R-:W2:Y:S04]  /*0500*/  @!P1 LDG.E.EL.128 R4, [R16.64] ;  /* 0x0000000410049981 */ /* 0x000ea8000c2e1d00 */
[----:B------:R0:W3:Y:S01]  /*0510*/  @P2 LDG.E.EL.64 R10, [R34.64] ;  /* 0x00000004220a2981 */ /* 0x0000e2000c2e1b00 */
[----:B------:R-:W-:-:S03]  /*0520*/  IMAD.IADD R0, R0, 0x1, -R15 ;  /* 0x0000000100007824 */ /* 0x000fc600078e0a0f */
[----:B------:R1:W4:Y:S01]  /*0530*/  @!P1 LDG.E.EL.128 R20, [R36.64] ;  /* 0x0000000424149981 */ /* 0x000322000c2e1d00 */
[----:B------:R-:W-:Y:S01]  /*0540*/  IADD3 R8, R28, -0x40, RZ ;  /* 0xffffffc01c087810 */ /* 0x000fe20007ffe0ff */
[----:B------:R-:W-:Y:S01]  /*0550*/  CS2R R30, SRZ ;  /* 0x00000000001e7805 */ /* 0x000fe2000001ff00 */
[----:B------:R-:W-:Y:S01]  /*0560*/  CS2R R28, SRZ ;  /* 0x00000000001c7805 */ /* 0x000fe2000001ff00 */
[----:B------:R-:W-:Y:S01]  /*0570*/  IMAD.WIDE R42, R0, 0x4, R12 ;  /* 0x00000004002a7825 */ /* 0x000fe200078e020c */
[----:B------:R1:W5:Y:S04]  /*0580*/  @!P1 LDG.E.EL.128 R24, [R36.64+0x100] ;  /* 0x0001000424189981 */ /* 0x000368000c2e1d00 */
[----:B------:R-:W5:Y:S01]  /*0590*/  @!P1 LDG.E.EL.128 R28, [R42.64] ;  /* 0x000000042a1c9981 */ /* 0x000f62000c2e1d00 */
[----:B------:R-:W-:-:S02]  /*05a0*/  IMAD.IADD R8, R39, 0x1, R8 ;  /* 0x0000000127087824 */ /* 0x000fc400078e0208 */
[----:B------:R-:W-:Y:S02]  /*05b0*/  CS2R R38, SRZ ;  /* 0x0000000000267805 */ /* 0x000fe4000001ff00 */
[----:B------:R-:W-:Y:S01]  /*05c0*/  IMAD.WIDE R12, R8, R41, c[0x0][0x160] ;  /* 0x00005800080c7625 */ /* 0x000fe200078e0229 */
[----:B-1----:R-:W-:Y:S01]  /*05d0*/  CS2R R36, SRZ ;  /* 0x0000000000247805 */ /* 0x002fe2000001ff00 */
[----:B------:R-:W-:Y:S01]  /*05e0*/  CS2R R32, SRZ ;  /* 0x0000000000207805 */ /* 0x000fe2000001ff00 */
[----:B0-----:R-:W-:-:S04]  /*05f0*/  CS2R R34, SRZ ;  /* 0x0000000000227805 */ /* 0x001fc8000001ff00 */
[----:B------:R-:W5:Y:S04]  /*0600*/  @P2 LDG.E.EL.128 R36, [R12.64] ;  /* 0x000000040c242981 */ /* 0x000f68000c2e1d00 */
[----:B------:R0:W5:Y:S01]  /*0610*/  @!P1 LDG.E.EL.128 R32, [R42.64+0x100] ;  /* 0x000100042a209981 */ /* 0x000162000c2e1d00 */
[----:B--2---:R-:W-:Y:S02]  /*0620*/  SEL R15, R4, RZ, !P1 ;  /* 0x000000ff040f7207 */ /* 0x004fe40004800000 */
[----:B---3--:R-:W-:Y:S02]  /*0630*/  SEL R4, R11, RZ, P2 ;  /* 0x000000ff0b047207 */ /* 0x008fe40001000000 */
[----:B----4-:R-:W-:Y:S02]  /*0640*/  SEL R55, R22, RZ, !P1 ;  /* 0x000000ff16377207 */ /* 0x010fe40004800000 */
[----:B------:R-:W-:-:S02]  /*0650*/  SHF.R.U32.HI R22, RZ, 0x10, R4 ;  /* 0x00000010ff167819 */ /* 0x000fc40000011604 */
[----:B------:R-:W-:Y:S02]  /*0660*/  SEL R11, R10, RZ, P2 ;  /* 0x000000ff0a0b7207 */ /* 0x000fe40001000000 */
[----:B------:R-:W-:-:S04]  /*0670*/  LOP3.LUT R22, R22, 0x8000, RZ, 0xc0, !PT ;  /* 0x0000800016167812 */ /* 0x000fc800078ec0ff */
[----:B------:R-:W-:Y:S02]  /*0680*/  IADD3 R22, P0, R22, R11, RZ ;  /* 0x0000000b16167210 */ /* 0x000fe40007f1e0ff */
[----:B-----5:R-:W-:Y:S02]  /*0690*/  SEL R53, R24, RZ, !P1 ;  /* 0x000000ff18357207 */ /* 0x020fe40004800000 */
[----:B------:R-:W-:Y:S01]  /*06a0*/  SEL R24, R28, RZ, !P1 ;  /* 0x000000ff1c187207 */ /* 0x000fe20004800000 */
[----:B------:R-:W-:Y:S01]  /*06b0*/  IMAD.X R28, RZ, RZ, R4, P0 ;  /* 0x000000ffff1c7224 */ /* 0x000fe200000e0604 */
[----:B------:R-:W-:-:S04]  /*06c0*/  ISETP.LT.U32.AND P0, PT, R22, 0x8000, PT ;  /* 0x000080001600780c */ /* 0x000fc80003f01070 */
[----:B------:R-:W-:Y:S02]  /*06d0*/  ISETP.LT.U32.OR.EX P0, PT, R28, RZ, !P1, P0 ;  /* 0x000000ff1c00720c */ /* 0x000fe40004f01500 */
[----:B------:R-:W-:Y:S02]  /*06e0*/  SEL R16, R5, RZ, !P1 ;  /* 0x000000ff05107207 */ /* 0x000fe40004800000 */
[----:B------:R-:W-:Y:S02]  /*06f0*/  SEL R17, R6, RZ, !P1 ;  /* 0x000000ff06117207 */ /* 0x000fe40004800000 */
[----:B------:R-:W-:Y:S02]  /*0700*/  SEL R40, R7, RZ, !P1 ;  /* 0x000000ff07287207 */ /* 0x000fe40004800000 */
[----:B0-----:R-:W-:Y:S02]  /*0710*/  SEL R43, R36, RZ, P2 ;  /* 0x000000ff242b7207 */ /* 0x001fe40001000000 */
[----:B------:R-:W-:-:S02]  /*0720*/  SEL R44, R37, RZ, P2 ;  /* 0x000000ff252c7207 */ /* 0x000fc40001000000 */
[----:B------:R-:W-:Y:S02]  /*0730*/  SEL R45, R38, RZ, P2 ;  /* 0x000000ff262d7207 */ /* 0x000fe40001000000 */
[----:B------:R-:W-:Y:S02]  /*0740*/  SEL R46, R39, RZ, P2 ;  /* 0x000000ff272e7207 */ /* 0x000fe40001000000 */
[----:B------:R-:W-:Y:S02]  /*0750*/  SEL R54, R23, RZ, !P1 ;  /* 0x000000ff17367207 */ /* 0x000fe40004800000 */
[----:B------:R-:W-:Y:S02]  /*0760*/  SEL R52, R25, RZ, !P1 ;  /* 0x000000ff19347207 */ /* 0x000fe40004800000 */
[----:B------:R-:W-:Y:S02]  /*0770*/  SEL R42, R27, RZ, !P1 ;  /* 0x000000ff1b2a7207 */ /* 0x000fe40004800000 */
[----:B------:R-:W-:-:S02]  /*0780*/  SEL R23, R35, RZ, !P1 ;  /* 0x000000ff23177207 */ /* 0x000fc40004800000 */
[----:B------:R-:W-:Y:S02]  /*0790*/  SEL R57, R20, RZ, !P1 ;  /* 0x000000ff14397207 */ /* 0x000fe40004800000 */
[----:B------:R-:W-:Y:S02]  /*07a0*/  SEL R56, R21, RZ, !P1 ;  /* 0x000000ff15387207 */ /* 0x000fe40004800000 */
[----:B------:R-:W-:Y:S02]  /*07b0*/  SEL R26, R26, RZ, !P1 ;  /* 0x000000ff1a1a7207 */ /* 0x000fe40004800000 */
[----:B------:R-:W-:Y:S02]  /*07c0*/  SEL R25, R29, RZ, !P1 ;  /* 0x000000ff1d197207 */ /* 0x000fe40004800000 */
[----:B------:R-:W-:Y:S02]  /*07d0*/  SEL R27, R30, RZ, !P1 ;  /* 0x000000ff1e1b7207 */ /* 0x000fe40004800000 */
[----:B------:R-:W-:-:S02]  /*07e0*/  SEL R41, R31, RZ, !P1 ;  /* 0x000000ff1f297207 */ /* 0x000fc40004800000 */
[----:B------:R-:W-:Y:S02]  /*07f0*/  SEL R32, R32, RZ, !P1 ;  /* 0x000000ff20207207 */ /* 0x000fe40004800000 */
[----:B------:R-:W-:Y:S02]  /*0800*/  SEL R33, R33, RZ, !P1 ;  /* 0x000000ff21217207 */ /* 0x000fe40004800000 */
[----:B------:R-:W-:Y:S02]  /*0810*/  SEL R34, R34, RZ, !P1 ;  /* 0x000000ff22227207 */ /* 0x000fe40004800000 */
[----:B------:R-:W-:Y:S02]  /*0820*/  PRMT R47, R15, 0x7632, R47 ;  /* 0x000076320f2f7816 */ /* 0x000fe4000000002f */
[----:B------:R-:W-:Y:S02]  /*0830*/  PRMT R36, R16, 0x7632, R36 ;  /* 0x0000763210247816 */ /* 0x000fe40000000024 */
[----:B------:R-:W-:-:S02]  /*0840*/  PRMT R35, R17, 0x7632, R35 ;  /* 0x0000763211237816 */ /* 0x000fc40000000023 */
[----:B------:R-:W-:Y:S02]  /*0850*/  PRMT R37, R40, 0x7632, R37 ;  /* 0x0000763228257816 */ /* 0x000fe40000000025 */
[----:B------:R-:W-:Y:S02]  /*0860*/  PRMT R48, R43, 0x7632, R48 ;  /* 0x000076322b307816 */ /* 0x000fe40000000030 */
[----:B------:R-:W-:Y:S02]  /*0870*/  PRMT R49, R44, 0x7632, R49 ;  /* 0x000076322c317816 */ /* 0x000fe40000000031 */
[----:B------:R-:W-:Y:S02]  /*0880*/  PRMT R50, R45, 0x7632, R50 ;  /* 0x000076322d327816 */ /* 0x000fe40000000032 */
[----:B------:R-:W-:Y:S01]  /*0890*/  PRMT R51, R46, 0x7632, R51 ;  /* 0x000076322e337816 */ /* 0x000fe20000000033 */
[----:B------:R-:W-:Y:S05]  /*08a0*/  @P0 BRA `(.L_x_1) ;  /* 0x0000013000000947 */ /* 0x000fea0003800000 */
[----:B------:R-:W-:Y:S01]  /*08b0*/  MOV R30, 0x0 ;  /* 0x00000000001e7802 */ /* 0x000fe20000000f00 */
[----:B------:R-:W-:-:S02]  /*08c0*/  IMAD.MOV.U32 R4, RZ, RZ, c[0x4][0x18] ;  /* 0x01000600ff047624 */ /* 0x000fc400078e00ff */
[----:B------:R-:W-:Y:S02]  /*08d0*/  IMAD.MOV.U32 R5, RZ, RZ, c[0x4][0x1c] ;  /* 0x01000700ff057624 */ /* 0x000fe400078e00ff */
[----:B------:R-:W-:Y:S01]  /*08e0*/  IMAD.MOV.U32 R6, RZ, RZ, c[0x4][0x10] ;  /* 0x01000400ff067624 */ /* 0x000fe200078e00ff */
[----:B------:R-:W0:Y:S01]  /*08f0*/  LDC.64 R30, c[0x4][R30] ;  /* 0x010000001e1e7b82 */ /* 0x000e220000000a00 */
[----:B------:R-:W-:Y:S02]  /*0900*/  IMAD.MOV.U32 R7, RZ, RZ, c[0x4][0x14] ;  /* 0x01000500ff077624 */ /* 0x000fe400078e00ff */
[----:B------:R-:W-:Y:S02]  /*0910*/  IMAD.MOV.U32 R8, RZ, RZ, 0x3c ;  /* 0x0000003cff087424 */ /* 0x000fe400078e00ff */
[----:B------:R-:W-:Y:S02]  /*0920*/  IMAD.MOV.U32 R10, RZ, RZ, c[0x4][0x8] ;  /* 0x01000200ff0a7624 */ /* 0x000fe400078e00ff */
[----:B------:R-:W-:-:S02]  /*0930*/  IMAD.MOV.U32 R11, RZ, RZ, c[0x4][0xc] ;  /* 0x01000300ff0b7624 */ /* 0x000fc400078e00ff */
[----:B------:R-:W-:Y:S02]  /*0940*/  IMAD.MOV.U32 R12, RZ, RZ, 0x1 ;  /* 0x00000001ff0c7424 */ /* 0x000fe400078e00ff */
[----:B------:R-:W-:Y:S02]  /*0950*/  IMAD.MOV.U32 R13, RZ, RZ, RZ ;  /* 0x000000ffff0d7224 */ /* 0x000fe400078e00ff */
[----:B------:R-:W-:-:S05]  /*0960*/  LEPC R20 ;  /* 0x000000000014734e */ /* 0x000fca0000000000 */
[----:B------:R-:W-:Y:S02]  /*0970*/  MOV R38, 0x9e0 ;  /* 0x000009e000267802 */ /* 0x000fe40000000f00 */
[----:B------:R-:W-:Y:S02]  /*0980*/  MOV R39, 0x960 ;  /* 0x0000096000277802 */ /* 0x000fe40000000f00 */
[----:B------:R-:W-:Y:S02]  /*0990*/  MOV R29, 0x0 ;  /* 0x00000000001d7802 */ /* 0x000fe40000000f00 */
[----:B------:R-:W-:Y:S02]  /*09a0*/  IADD3 R20, P0, P3, -R39, R38, R20 ;  /* 0x0000002627147210 */ /* 0x000fe40007b1e114 */
[----:B------:R-:W-:-:S04]  /*09b0*/  MOV R38, 0x0 ;  /* 0x0000000000267802 */ /* 0x000fc80000000f00 */
[----:B------:R-:W-:-:S04]  /*09c0*/  IADD3.X R21, ~R29, R38, R21, P0, P3 ;  /* 0x000000261d157210 */ /* 0x000fc800007e6515 */
[----:B0-----:R-:W-:Y:S05]  /*09d0*/  CALL.ABS.NOINC R30 ;  /* 0x000000001e007343 */ /* 0x001fea0003c00000 */
.L_x_1:
[----:B------:R-:W-:Y:S01]  /*09e0*/  SHF.R.S32.HI R5, RZ, 0x1f, R19 ;  /* 0x0000001fff057819 */ /* 0x000fe20000011413 */
[----:B------:R-:W-:Y:S01]  /*09f0*/  WARPSYNC 0xffffffff ;  /* 0xffffffff00007948 */ /* 0x000fe20003800000 */
[----:B------:R-:W-:Y:S01]  /*0a00*/  BAR.SYNC.DEFER_BLOCKING 0x0 ;  /* 0x0000000000007b1d */ /* 0x000fe20000010000 */
[----:B------:R-:W-:Y:S01]  /*0a10*/  IMAD.MOV.U32 R13, RZ, RZ, 0x2 ;  /* 0x00000002ff0d7424 */ /* 0x000fe200078e00ff */
[----:B------:R-:W-:Y:S01]  /*0a20*/  LEA.HI R5, R5, R19, RZ, 0x7 ;  /* 0x0000001305057211 */ /* 0x000fe200078f38ff */
[----:B------:R-:W-:Y:S01]  /*0a30*/  IMAD.U32 R8, R37, 0x10000, RZ ;  /* 0x0001000025087824 */ /* 0x000fe200078e00ff */
[----:B------:R-:W-:Y:S01]  /*0a40*/  CS2R R6, SRZ ;  /* 0x0000000000067805 */ /* 0x000fe2000001ff00 */
[C---:B------:R-:W-:Y:S01]  /*0a50*/  LEA R37, P0, R22.reuse, c[0x0][0x170], 0x9 ;  /* 0x00005c0016257a11 */ /* 0x040fe200078048ff */
[----:B------:R-:W-:Y:S01]  /*0a60*/  ULDC.64 UR6, c[0x0][0x118] ;  /* 0x0000460000067ab9 */ /* 0x000fe20000000a00 */
[----:B------:R-:W-:Y:S01]  /*0a70*/  LOP3.LUT R5, R5, 0xffffff80, RZ, 0xc0, !PT ;  /* 0xffffff8005057812 */ /* 0x000fe200078ec0ff */
[----:B------:R-:W-:Y:S01]  /*0a80*/  CS2R R30, SRZ ;  /* 0x00000000001e7805 */ /* 0x000fe2000001ff00 */
[----:B------:R-:W-:Y:S01]  /*0a90*/  LEA.HI.X R18, R22, c[0x0][0x174], R28, 0x9, P0 ;  /* 0x00005d0016127a11 */ /* 0x000fe200000f4c1c */
[----:B------:R-:W-:-:S02]  /*0aa0*/  FMUL R8, R23, R8 ;  /* 0x0000000817087220 */ /* 0x000fc40000400000 */
[----:B------:R-:W-:-:S05]  /*0ab0*/  IMAD.IADD R11, R19, 0x1, -R5 ;  /* 0x00000001130b7824 */ /* 0x000fca00078e0a05 */
[C---:B------:R-:W-:Y:S02]  /*0ac0*/  IADD3 R12, R11.reuse, -0x40, RZ ;  /* 0xffffffc00b0c7810 */ /* 0x040fe40007ffe0ff */
[----:B------:R-:W-:Y:S02]  /*0ad0*/  SHF.R.S32.HI R20, RZ, 0x1f, R11 ;  /* 0x0000001fff147819 */ /* 0x000fe4000001140b */
[----:B------:R-:W-:Y:S01]  /*0ae0*/  LEA R10, P0, R11, R37, 0x2 ;  /* 0x000000250b0a7211 */ /* 0x000fe200078010ff */
[----:B------:R-:W-:Y:S02]  /*0af0*/  IMAD.IADD R12, R5, 0x1, R12 ;  /* 0x00000001050c7824 */ /* 0x000fe400078e020c */
[----:B------:R-:W-:Y:S01]  /*0b00*/  CS2R R4, SRZ ;  /* 0x0000000000047805 */ /* 0x000fe2000001ff00 */
[----:B------:R-:W-:Y:S01]  /*0b10*/  CS2R R28, SRZ ;  /* 0x00000000001c7805 */ /* 0x000fe2000001ff00 */
[----:B------:R-:W-:Y:S01]  /*0b20*/  IMAD.WIDE R12, R12, R13, c[0x0][0x160] ;  /* 0x000058000c0c7625 */ /* 0x000fe200078e020d */
[----:B------:R-:W-:-:S04]  /*0b30*/  LEA.HI.X R11, R11, R18, R20, 0x2, P0 ;  /* 0x000000120b0b7211 */ /* 0x000fc800000f1414 */
[----:B------:R0:W2:Y:S01]  /*0b40*/  @P2 LDG.E.EL.128 R4, [R12.64] ;  /* 0x000000060c042981 */ /* 0x0000a2000c2e1d00 */
[----:B------:R-:W-:Y:S01]  /*0b50*/  CS2R R20, SRZ ;  /* 0x0000000000147805 */ /* 0x000fe2000001ff00 */
[----:B------:R-:W-:Y:S02]  /*0b60*/  CS2R R22, SRZ ;  /* 0x0000000000167805 */ /* 0x000fe4000001ff00 */
[----:B------:R1:W3:Y:S01]  /*0b70*/  @P2 LDG.E.EL.128 R28, [R10.64] ;  /* 0x000000060a1c2981 */ /* 0x0002e2000c2e1d00 */
[----:B------:R-:W-:-:S03]  /*0b80*/  IMAD.U32 R38, R35, 0x10000, RZ ;  /* 0x0001000023267824 */ /* 0x000fc600078e00ff */
[----:B------:R1:W4:Y:S01]  /*0b90*/  @P2 LDG.E.EL.128 R20, [R10.64+-0x100] ;  /* 0xffff00060a142981 */ /* 0x000322000c2e1d00 */
[----:B0-----:R-:W-:Y:S01]  /*0ba0*/  IMAD.U32 R13, R40, 0x10000, RZ ;  /* 0x00010000280d7824 */ /* 0x001fe200078e00ff */
[----:B------:R-:W-:-:S03]  /*0bb0*/  SHF.R.S32.HI R35, RZ, 0x1f, R0 ;  /* 0x0000001fff237819 */ /* 0x000fc60000011400 */
[----:B------:R-:W-:Y:S01]  /*0bc0*/  FMUL R12, R34, R13 ;  /* 0x0000000d220c7220 */ /* 0x000fe20000400000 */
[----:B-1----:R-:W-:Y:S01]  /*0bd0*/  LEA R10, P0, R0, R37, 0x2 ;  /* 0x00000025000a7211 */ /* 0x002fe200078010ff */
[----:B------:R-:W-:Y:S01]  /*0be0*/  IMAD.U32 R37, R16, 0x10000, RZ ;  /* 0x0001000010257824 */ /* 0x000fe200078e00ff */
[----:B------:R-:W-:Y:S01]  /*0bf0*/  FMUL R13, R33, R38 ;  /* 0x00000026210d7220 */ /* 0x000fe20000400000 */
[----:B------:R-:W-:Y:S01]  /*0c00*/  IMAD.U32 R33, R36, 0x10000, RZ ;  /* 0x0001000024217824 */ /* 0x000fe200078e00ff */
[----:B------:R-:W-:Y:S01]  /*0c10*/  CS2R R38, SRZ ;  /* 0x0000000000267805 */ /* 0x000fe2000001ff00 */
[----:B------:R-:W-:Y:S01]  /*0c20*/  FMUL R26, R26, R37 ;  /* 0x000000251a1a7220 */ /* 0x000fe20000400000 */
[----:B------:R-:W-:Y:S01]  /*0c30*/  IMAD.U32 R17, R17, 0x10000, RZ ;  /* 0x0001000011117824 */ /* 0x000fe200078e00ff */
[----:B------:R-:W-:Y:S01]  /*0c40*/  CS2R R36, SRZ ;  /* 0x0000000000247805 */ /* 0x000fe2000001ff00 */
[----:B------:R-:W-:Y:S01]  /*0c50*/  LEA.HI.X R11, R0, R18, R35, 0x2, P0 ;  /* 0x00000012000b7211 */ /* 0x000fe200000f1423 */
[----:B------:R-:W-:Y:S01]  /*0c60*/  FMUL R42, R42, R33 ;  /* 0x000000212a2a7220 */ /* 0x000fe20000400000 */
[----:B------:R-:W-:Y:S01]  /*0c70*/  FMUL R17, R32, R17 ;  /* 0x0000001120117220 */ /* 0x000fe20000400000 */
[----:B------:R-:W-:Y:S01]  /*0c80*/  CS2R R34, SRZ ;  /* 0x0000000000227805 */ /* 0x000fe2000001ff00 */
[----:B------:R-:W-:Y:S01]  /*0c90*/  CS2R R32, SRZ ;  /* 0x0000000000207805 */ /* 0x000fe2000001ff00 */
[----:B------:R3:W5:Y:S05]  /*0ca0*/  @P2 LDG.E.EL.128 R36, [R10.64] ;  /* 0x000000060a242981 */ /* 0x00076a000c2e1d00 */
[----:B------:R3:W5:Y:S01]  /*0cb0*/  @P2 LDG.E.EL.128 R32, [R10.64+-0x100] ;  /* 0xffff00060a202981 */ /* 0x000762000c2e1d00 */
[----:B------:R-:W-:-:S02]  /*0cc0*/  IMAD.U32 R0, R15, 0x10000, RZ ;  /* 0x000100000f007824 */ /* 0x000fc400078e00ff */
[----:B------:R-:W-:Y:S02]  /*0cd0*/  IMAD.U32 R15, R2, 0x10000, RZ ;  /* 0x00010000020f7824 */ /* 0x000fe400078e00ff */
[----:B------:R-:W-:Y:S02]  /*0ce0*/  IMAD.U32 R2, R59, 0x10000, RZ ;  /* 0x000100003b027824 */ /* 0x000fe400078e00ff */
[----:B------:R-:W-:Y:S02]  /*0cf0*/  IMAD.U32 R9, R9, 0x10000, RZ ;  /* 0x0001000009097824 */ /* 0x000fe400078e00ff */
[----:B------:R-:W-:Y:S01]  /*0d00*/  FFMA R13, R25, R2, -R13 ;  /* 0x00000002190d7223 */ /* 0x000fe2000000080d */
[----:B------:R-:W-:Y:S01]  /*0d10*/  IMAD.U32 R2, R3, 0x10000, RZ ;  /* 0x0001000003027824 */ /* 0x000fe200078e00ff */
[----:B------:R-:W-:Y:S01]  /*0d20*/  FFMA R55, R55, R9, -R26 ;  /* 0x0000000937377223 */ /* 0x000fe2000000081a */
[----:B------:R-:W-:Y:S02]  /*0d30*/  IMAD.U32 R3, R60, 0x10000, RZ ;  /* 0x000100003c037824 */ /* 0x000fe400078e00ff */
[----:B------:R-:W-:Y:S01]  /*0d40*/  FFMA R24, R24, R2, -R17 ;  /* 0x0000000218187223 */ /* 0x000fe20000000811 */
[----:B------:R-:W-:Y:S01]  /*0d50*/  FFMA R27, R27, R15, -R12 ;  /* 0x0000000f1b1b7223 */ /* 0x000fe2000000080c */
[----:B------:R-:W-:Y:S01]  /*0d60*/  FFMA R42, R54, R3, -R42 ;  /* 0x00000003362a7223 */ /* 0x000fe2000000082a */
[----:B------:R-:W-:Y:S01]  /*0d70*/  FMUL R0, R53, R0 ;  /* 0x0000000035007220 */ /* 0x000fe20000400000 */
[----:B------:R-:W-:-:S02]  /*0d80*/  IMAD.U32 R14, R14, 0x10000, RZ ;  /* 0x000100000e0e7824 */ /* 0x000fc400078e00ff */
[----:B------:R-:W-:Y:S02]  /*0d90*/  IMAD.U32 R47, R47, 0x10000, RZ ;  /* 0x000100002f2f7824 */ /* 0x000fe400078e00ff */
[----:B------:R-:W-:Y:S01]  /*0da0*/  IMAD.U32 R43, R43, 0x10000, RZ ;  /* 0x000100002b2b7824 */ /* 0x000fe200078e00ff */
[----:B------:R-:W-:Y:S01]  /*0db0*/  FFMA R0, R57, R14, -R0 ;  /* 0x0000000e39007223 */ /* 0x000fe20000000800 */
[----:B------:R-:W-:Y:S01]  /*0dc0*/  FMUL R47, R52, R47 ;  /* 0x0000002f342f7220 */ /* 0x000fe20000400000 */
[----:B------:R-:W-:Y:S02]  /*0dd0*/  IMAD.U32 R61, R61, 0x10000, RZ ;  /* 0x000100003d3d7824 */ /* 0x000fe400078e00ff */
[----:B------:R-:W-:Y:S02]  /*0de0*/  IMAD.U32 R48, R48, 0x10000, RZ ;  /* 0x0001000030307824 */ /* 0x000fe400078e00ff */
[----:B------:R-:W-:Y:S01]  /*0df0*/  FFMA R47, R56, R61, -R47 ;  /* 0x0000003d382f7223 */ /* 0x000fe2000000082f */
[----:B------:R-:W-:-:S02]  /*0e00*/  IMAD.U32 R58, R58, 0x10000, RZ ;  /* 0x000100003a3a7824 */ /* 0x000fc400078e00ff */
[----:B------:R-:W-:Y:S02]  /*0e10*/  IMAD.U32 R45, R45, 0x10000, RZ ;  /* 0x000100002d2d7824 */ /* 0x000fe400078e00ff */
[----:B------:R-:W-:Y:S01]  /*0e20*/  IMAD.U32 R50, R50, 0x10000, RZ ;  /* 0x0001000032327824 */ /* 0x000fe200078e00ff */
[----:B------:R-:W-:Y:S01]  /*0e30*/  FFMA R8, R41, R58, -R8 ;  /* 0x0000003a29087223 */ /* 0x000fe20000000808 */
[----:B------:R-:W-:-:S04]  /*0e40*/  IMAD.MOV.U32 R40, RZ, RZ, 0x2 ;  /* 0x00000002ff287424 */ /* 0x000fc800078e00ff */
[----:B------:R-:W-:Y:S01]  /*0e50*/  IMAD.WIDE R18, R19, R40, c[0x0][0x178] ;  /* 0x00005e0013127625 */ /* 0x000fe200078e0228 */
[----:B--2---:R-:W-:Y:S02]  /*0e60*/  SEL R5, R5, RZ, P2 ;  /* 0x000000ff05057207 */ /* 0x004fe40001000000 */
[----:B------:R-:W-:-:S03]  /*0e70*/  SEL R4, R4, RZ, P2 ;  /* 0x000000ff04047207 */ /* 0x000fc60001000000 */
[C---:B------:R-:W-:Y:S01]  /*0e80*/  IMAD.U32 R9, R5.reuse, 0x10000, RZ ;  /* 0x0001000005097824 */ /* 0x040fe200078e00ff */
[----:B------:R-:W-:Y:S02]  /*0e90*/  PRMT R2, R4, 0x7632, R2 ;  /* 0x0000763204027816 */ /* 0x000fe40000000002 */
[----:B------:R-:W-:Y:S02]  /*0ea0*/  PRMT R5, R5, 0x7632, R5 ;  /* 0x0000763205057816 */ /* 0x000fe40000000005 */
[----:B---3--:R-:W-:Y:S01]  /*0eb0*/  SEL R10, R29, RZ, P2 ;  /* 0x000000ff1d0a7207 */ /* 0x008fe20001000000 */
[----:B------:R-:W-:Y:S01]  /*0ec0*/  IMAD.U32 R3, R2, 0x10000, RZ ;  /* 0x0001000002037824 */ /* 0x000fe200078e00ff */
[----:B------:R-:W-:Y:S01]  /*0ed0*/  SEL R11, R28, RZ, P2 ;  /* 0x000000ff1c0b7207 */ /* 0x000fe20001000000 */
[----:B------:R-:W-:Y:S01]  /*0ee0*/  IMAD.U32 R4, R4, 0x10000, RZ ;  /* 0x0001000004047824 */ /* 0x000fe200078e00ff */
[----:B------:R-:W-:Y:S01]  /*0ef0*/  SEL R12, R31, RZ, P2 ;  /* 0x000000ff1f0c7207 */ /* 0x000fe20001000000 */
[----:B------:R-:W-:Y:S01]  /*0f00*/  IMAD.U32 R5, R5, 0x10000, RZ ;  /* 0x0001000005057824 */ /* 0x000fe200078e00ff */
[----:B----4-:R-:W-:Y:S01]  /*0f10*/  SEL R20, R20, RZ, P2 ;  /* 0x000000ff14147207 */ /* 0x010fe20001000000 */
[----:B------:R-:W-:Y:S01]  /*0f20*/  FMUL R3, R3, R10 ;  /* 0x0000000a03037220 */ /* 0x000fe20000400000 */
[----:B------:R-:W-:Y:S01]  /*0f30*/  SEL R23, R23, RZ, P2 ;  /* 0x000000ff17177207 */ /* 0x000fe20001000000 */
[----:B------:R-:W-:Y:S01]  /*0f40*/  FMUL R2, R4, R11 ;  /* 0x0000000b04027220 */ /* 0x000fe20000400000 */
[----:B------:R-:W-:Y:S01]  /*0f50*/  SEL R7, R7, RZ, P2 ;  /* 0x000000ff07077207 */ /* 0x000fe20001000000 */
[----:B------:R-:W-:Y:S01]  /*0f60*/  IMAD.U32 R10, R49, 0x10000, RZ ;  /* 0x00010000310a7824 */ /* 0x000fe200078e00ff */
[----:B------:R-:W-:Y:S01]  /*0f70*/  SEL R30, R30, RZ, P2 ;  /* 0x000000ff1e1e7207 */ /* 0x000fe20001000000 */
[----:B------:R-:W-:Y:S01]  /*0f80*/  FMUL R5, R5, R12 ;  /* 0x0000000c05057220 */ /* 0x000fe20000400000 */
[----:B------:R-:W-:Y:S01]  /*0f90*/  SEL R6, R6, RZ, P2 ;  /* 0x000000ff06067207 */ /* 0x000fe20001000000 */
[--C-:B------:R-:W-:Y:S01]  /*0fa0*/  @P1 FFMA R0, R43, R20, R2.reuse ;  /* 0x000000142b001223 */ /* 0x100fe20000000002 */
[----:B------:R-:W-:Y:S01]  /*0fb0*/  SEL R21, R21, RZ, P2 ;  /* 0x000000ff15157207 */ /* 0x000fe20001000000 */
[----:B------:R-:W-:Y:S01]  /*0fc0*/  @P1 FFMA R42, R10, R23, R5 ;  /* 0x000000170a2a1223 */ /* 0x000fe20000000005 */
[----:B------:R-:W-:Y:S01]  /*0fd0*/  SEL R22, R22, RZ, P2 ;  /* 0x000000ff16167207 */ /* 0x000fe20001000000 */
[----:B------:R-:W-:Y:S01]  /*0fe0*/  FMUL R4, R9, R30 ;  /* 0x0000001e09047220 */ /* 0x000fe20000400000 */
[----:B------:R-:W-:Y:S01]  /*0ff0*/  PRMT R2, R6, 0x7632, R2 ;  /* 0x0000763206027816 */ /* 0x000fe20000000002 */
[C---:B------:R-:W-:Y:S01]  /*1000*/  IMAD.U32 R5, R7.reuse, 0x10000, RZ ;  /* 0x0001000007057824 */ /* 0x040fe200078e00ff */
[----:B------:R-:W-:Y:S01]  /*1010*/  PRMT R7, R7, 0x7632, R7 ;  /* 0x0000763207077816 */ /* 0x000fe20000000007 */
[----:B------:R-:W-:Y:S01]  /*1020*/  IMAD.U32 R9, R44, 0x10000, RZ ;  /* 0x000100002c097824 */ /* 0x000fe200078e00ff */
[----:B------:R-:W-:Y:S01]  /*1030*/  @P1 FFMA R47, R48, R21, R3 ;  /* 0x00000015302f1223 */ /* 0x000fe20000000003 */
[----:B-----5:R-:W-:Y:S01]  /*1040*/  SEL R36, R36, RZ, P2 ;  /* 0x000000ff24247207 */ /* 0x020fe20001000000 */
[----:B------:R-:W-:Y:S01]  /*1050*/  IMAD.U32 R3, R6, 0x10000, RZ ;  /* 0x0001000006037824 */ /* 0x000fe200078e00ff */
[----:B------:R-:W-:Y:S01]  /*1060*/  SEL R37, R37, RZ, P2 ;  /* 0x000000ff25257207 */ /* 0x000fe20001000000 */
[----:B------:R-:W-:Y:S01]  /*1070*/  @P1 FFMA R55, R9, R22, R4 ;  /* 0x0000001609371223 */ /* 0x000fe20000000004 */
[----:B------:R-:W-:Y:S01]  /*1080*/  SEL R38, R38, RZ, P2 ;  /* 0x000000ff26267207 */ /* 0x000fe20001000000 */
[----:B------:R-:W-:Y:S01]  /*1090*/  IMAD.U32 R2, R2, 0x10000, RZ ;  /* 0x0001000002027824 */ /* 0x000fe200078e00ff */
[----:B------:R-:W-:Y:S01]  /*10a0*/  SEL R39, R39, RZ, P2 ;  /* 0x000000ff27277207 */ /* 0x000fe20001000000 */
[----:B------:R-:W-:Y:S01]  /*10b0*/  IMAD.U32 R4, R7, 0x10000, RZ ;  /* 0x0001000007047824 */ /* 0x000fe200078e00ff */
[----:B------:R-:W-:Y:S01]  /*10c0*/  SEL R32, R32, RZ, P2 ;  /* 0x000000ff20207207 */ /* 0x000fe20001000000 */
[----:B------:R-:W-:Y:S01]  /*10d0*/  FMUL R36, R3, R36 ;  /* 0x0000002403247220 */ /* 0x000fe20000400000 */
[----:B------:R-:W-:Y:S01]  /*10e0*/  SEL R33, R33, RZ, P2 ;  /* 0x000000ff21217207 */ /* 0x000fe20001000000 */
[----:B------:R-:W-:Y:S01]  /*10f0*/  FMUL R37, R2, R37 ;  /* 0x0000002502257220 */ /* 0x000fe20000400000 */
[----:B------:R-:W-:Y:S01]  /*1100*/  SEL R34, R34, RZ, P2 ;  /* 0x000000ff22227207 */ /* 0x000fe20001000000 */
[----:B------:R-:W-:Y:S01]  /*1110*/  FMUL R38, R5, R38 ;  /* 0x0000002605267220 */ /* 0x000fe20000400000 */
[----:B------:R-:W-:Y:S01]  /*1120*/  SEL R35, R35, RZ, P2 ;  /* 0x000000ff23237207 */ /* 0x000fe20001000000 */
[----:B------:R-:W-:Y:S01]  /*1130*/  IMAD.U32 R3, R46, 0x10000, RZ ;  /* 0x000100002e037824 */ /* 0x000fe200078e00ff */
[----:B------:R-:W-:Y:S01]  /*1140*/  FMUL R39, R4, R39 ;  /* 0x0000002704277220 */ /* 0x000fe20000400000 */
[----:B------:R-:W-:Y:S01]  /*1150*/  IMAD.U32 R2, R51, 0x10000, RZ ;  /* 0x0001000033027824 */ /* 0x000fe200078e00ff */
[----:B------:R-:W-:Y:S01]  /*1160*/  @P1 FFMA R24, R45, R32, R36 ;  /* 0x000000202d181223 */ /* 0x000fe20000000024 */
[----:B------:R-:W-:Y:S01]  /*1170*/  @P1 FFMA R27, R3, R34, R38 ;  /* 0x00000022031b1223 */ /* 0x000fe20000000026 */
[----:B------:R-:W-:Y:S01]  /*1180*/  @P1 FFMA R13, R50, R33, R37 ;  /* 0x00000021320d1223 */ /* 0x000fe20000000025 */
[----:B------:R-:W-:Y:S01]  /*1190*/  @P1 FFMA R8, R2, R35, R39 ;  /* 0x0000002302081223 */ /* 0x000fe20000000027 */
[----:B------:R-:W-:-:S02]  /*11a0*/  F2FP.BF16.F32.PACK_AB R4, R47, R0 ;  /* 0x000000002f04723e */ /* 0x000fc400000010ff */
[----:B------:R-:W-:Y:S02]  /*11b0*/  F2FP.BF16.F32.PACK_AB R5, R42, R55 ;  /* 0x000000372a05723e */ /* 0x000fe400000010ff */
[----:B------:R-:W-:Y:S02]  /*11c0*/  F2FP.BF16.F32.PACK_AB R6, R13, R24 ;  /* 0x000000180d06723e */ /* 0x000fe400000010ff */
[----:B------:R-:W-:-:S05]  /*11d0*/  F2FP.BF16.F32.PACK_AB R7, R8, R27 ;  /* 0x0000001b0807723e */ /* 0x000fca00000010ff */
[----:B------:R-:W-:Y:S01]  /*11e0*/  STG.E.128 [R18.64], R4 ;  /* 0x0000000412007986 */ /* 0x000fe2000c101d06 */
[----:B------:R-:W-:Y:S05]  /*11f0*/  EXIT ;  /* 0x000000000000794d */ /* 0x000fea0003800000 */
.L_x_2:
[----:B------:R-:W-:-:S00]  /*1200*/  BRA `(.L_x_2) ;  /* 0xfffffff000007947 */ /* 0x000fc0000383ffff */
[----:B------:R-:W-:-:S00]  /*1210*/  NOP ;  /* 0x0000000000007918 */ /* 0x000fc00000000000 */
        /* <DEDUP_REMOVED lines=14> */
.L_x_3:


//--------------------- .nv.global.init           --------------------------
	.section	.nv.global.init,"aw",@progbits
.nv.global.init:
	.type		assertFunc_1,@object
	.size		assertFunc_1,(assertFunc_0 - assertFunc_1)
assertFunc_1:
        /*0000*/ 	.byte	0x75, 0x6e, 0x6b, 0x6e, 0x6f, 0x77, 0x6e, 0x00
	.type		assertFunc_0,@object
	.size		assertFunc_0,(assertMessage_1 - assertFunc_0)
assertFunc_0:
        /*0008*/ 	.byte	0x75, 0x6e, 0x6b, 0x6e, 0x6f, 0x77, 0x6e, 0x00
	.type		assertMessage_1,@object
	.size		assertMessage_1,(assertMessage_0 - assertMessage_1)
assertMessage_1:
        /*0010*/ 	.byte	0x69, 0x6e, 0x64, 0x65, 0x78, 0x20, 0x6f, 0x75, 0x74, 0x20, 0x6f, 0x66, 0x20, 0x62, 0x6f, 0x75
        /*0020*/ 	.byte	0x6e, 0x64, 0x73, 0x3a, 0x20, 0x30, 0x20, 0x3c, 0x3d, 0x20, 0x74, 0x6c, 0x2e, 0x62, 0x72, 0x6f
        /*0030*/ 	.byte	0x61, 0x64, 0x63, 0x61, 0x73, 0x74, 0x5f, 0x74, 0x6f, 0x28, 0x74, 0x6d, 0x70, 0x33, 0x31, 0x2c
        /*0040*/ 	.byte	0x20, 0x5b, 0x58, 0x42, 0x4c, 0x4f, 0x43, 0x4b, 0x5d, 0x29, 0x20, 0x3c, 0x20, 0x33, 0x32, 0x37
        /*0050*/ 	.byte	0x36, 0x38, 0x00
	.type		assertMessage_0,@object
	.size		assertMessage_0,(assertFile_0 - assertMessage_0)
assertMessage_0:
        /*0053*/ 	.byte	0x69, 0x6e, 0x64, 0x65, 0x78, 0x20, 0x6f, 0x75, 0x74, 0x20, 0x6f, 0x66, 0x20, 0x62, 0x6f, 0x75
        /*0063*/ 	.byte	0x6e, 0x64, 0x73, 0x3a, 0x20, 0x30, 0x20, 0x3c, 0x3d, 0x20, 0x74, 0x6c, 0x2e, 0x62, 0x72, 0x6f
        /*0073*/ 	.byte	0x61, 0x64, 0x63, 0x61, 0x73, 0x74, 0x5f, 0x74, 0x6f, 0x28, 0x74, 0x6d, 0x70, 0x31, 0x31, 0x2c
        /*0083*/ 	.byte	0x20, 0x5b, 0x58, 0x42, 0x4c, 0x4f, 0x43, 0x4b, 0x5d, 0x29, 0x20, 0x3c, 0x20, 0x33, 0x32, 0x37
        /*0093*/ 	.byte	0x36, 0x38, 0x00
	.type		assertFile_0,@object
	.size		assertFile_0,(assertFile_1 - assertFile_0)
assertFile_0:
        /*0096*/ 	.byte	0x2f, 0x68, 0x6f, 0x6d, 0x65, 0x2f, 0x6c, 0x6a, 0x70, 0x2f, 0x6c, 0x6c, 0x6d, 0x2f, 0x44, 0x69
        /*00a6*/ 	.byte	0x66, 0x66, 0x75, 0x6c, 0x65, 0x78, 0x2f, 0x74, 0x6d, 0x70, 0x2f, 0x74, 0x6f, 0x72, 0x63, 0x68
        /*00b6*/ 	.byte	0x69, 0x6e, 0x64, 0x75, 0x63, 0x74, 0x6f, 0x72, 0x5f, 0x6c, 0x6a, 0x70, 0x2f, 0x37, 0x62, 0x2f
        /*00c6*/ 	.byte	0x63, 0x37, 0x62, 0x78, 0x7a, 0x6a, 0x33, 0x69, 0x66, 0x70, 0x69, 0x62, 0x71, 0x6f, 0x35, 0x7a
        /*00d6*/ 	.byte	0x72, 0x71, 0x63, 0x37, 0x64, 0x36, 0x76, 0x66, 0x75, 0x77, 0x37, 0x6a, 0x33, 0x65, 0x63, 0x77
        /*00e6*/ 	.byte	0x6d, 0x6f, 0x77, 0x61, 0x6f, 0x77, 0x66, 0x77, 0x35, 0x78, 0x64, 0x70, 0x6a, 0x37, 0x72, 0x65
        /*00f6*/ 	.byte	0x32, 0x35, 0x37, 0x6a, 0x2e, 0x70, 0x79, 0x00
	.type		assertFile_1,@object
	.size		assertFile_1,(.L_1 - assertFile_1)
assertFile_1:
        /*00fe*/ 	.byte	0x2f, 0x68, 0x6f, 0x6d, 0x65, 0x2f, 0x6c, 0x6a, 0x70, 0x2f, 0x6c, 0x6c, 0x6d, 0x2f, 0x44, 0x69
        /*010e*/ 	.byte	0x66, 0x66, 0x75, 0x6c, 0x65, 0x78, 0x2f, 0x74, 0x6d, 0x70, 0x2f, 0x74, 0x6f, 0x72, 0x63, 0x68
        /*011e*/ 	.byte	0x69, 0x6e, 0x64, 0x75, 0x63, 0x74, 0x6f, 0x72, 0x5f, 0x6c, 0x6a, 0x70, 0x2f, 0x37, 0x62, 0x2f
        /*012e*/ 	.byte	0x63, 0x37, 0x62, 0x78, 0x7a, 0x6a, 0x33, 0x69, 0x66, 0x70, 0x69, 0x62, 0x71, 0x6f, 0x35, 0x7a
        /*013e*/ 	.byte	0x72, 0x71, 0x63, 0x37, 0x64, 0x36, 0x76, 0x66, 0x75, 0x77, 0x37, 0x6a, 0x33, 0x65, 0x63, 0x77
        /*014e*/ 	.byte	0x6d, 0x6f, 0x77, 0x61, 0x6f, 0x77, 0x66, 0x77, 0x35, 0x78, 0x64, 0x70, 0x6a, 0x37, 0x72, 0x65
        /*015e*/ 	.byte	0x32, 0x35, 0x37, 0x6a, 0x2e, 0x70, 0x79, 0x00
.L_1:


//--------------------- SYMBOLS --------------------------

	.type		__assertfail,@function
